//
// Generated by NVIDIA NVVM Compiler
//
// Compiler Build ID: CL-36424714
// Cuda compilation tools, release 13.0, V13.0.88
// Based on NVVM 20.0.0
//

.version 9.0
.target sm_100
.address_size 64

	// .globl	_ZN8utilCuda17kernelVersionShimEv

.visible .entry _ZN8utilCuda17kernelVersionShimEv()
{


	ret;

}


// ===== COMPILED SASS (sm_100) =====

	.target	sm_100

	.elftype	@"ET_EXEC"


//--------------------- .note.nv.tkinfo           --------------------------
	.section	.note.nv.tkinfo,"",@"SHT_NOTE"
	.sectionflags	@"SHF_NOTE_NV_TKINFO"
	.tkinfo
        /*0018*/ 	.word	0x00000002
        /*0030*/ 	.string	""
        /*0030*/ 	.string	"ptxas"
        /*0030*/ 	.string	"Cuda compilation tools, release 13.0, V13.0.88"
        /*0030*/ 	.string	"Build cuda_13.0.r13.0/compiler.36424714_0"
        /*0030*/ 	.string	"-arch sm_100 -m 64 "



//--------------------- .note.nv.cuinfo           --------------------------
	.section	.note.nv.cuinfo,"",@"SHT_NOTE"
	.sectionflags	@"SHF_NOTE_NV_CUINFO"
        /*0018*/ 	.short	0x0002
        /*001a*/ 	.short	0x0064
        /*001c*/ 	.short	0x0082
	.zero		2


//--------------------- .nv.info                  --------------------------
	.section	.nv.info,"",@"SHT_CUDA_INFO"
	.align	4


	//----- nvinfo : EIATTR_REGCOUNT
	.align		4
        /*0000*/ 	.byte	0x04, 0x2f
        /*0002*/ 	.short	(.L_1 - .L_0)
	.align		4
.L_0:
        /*0004*/ 	.word	index@(_ZN8utilCuda17kernelVersionShimEv)
        /*0008*/ 	.word	0x00000004


	//----- nvinfo : EIATTR_FRAME_SIZE
	.align		4
.L_1:
        /*000c*/ 	.byte	0x04, 0x11
        /*000e*/ 	.short	(.L_3 - .L_2)
	.align		4
.L_2:
        /*0010*/ 	.word	index@(_ZN8utilCuda17kernelVersionShimEv)
        /*0014*/ 	.word	0x00000000


	//----- nvinfo : EIATTR_MIN_STACK_SIZE
	.align		4
.L_3:
        /*0018*/ 	.byte	0x04, 0x12
        /*001a*/ 	.short	(.L_5 - .L_4)
	.align		4
.L_4:
        /*001c*/ 	.word	index@(_ZN8utilCuda17kernelVersionShimEv)
        /*0020*/ 	.word	0x00000000
.L_5:


//--------------------- .nv.compat                --------------------------
	.section	.nv.compat,"",@"SHT_CUDA_COMPAT_INFO"
	.align	4
        /*0000*/ 	.byte	0x02, 0x09, 0x00, 0x00, 0x02, 0x02, 0x01, 0x00, 0x02, 0x05, 0x05, 0x00, 0x03, 0x07, 0x01, 0x01
        /*0010*/ 	.byte	0x02, 0x03, 0x00, 0x00, 0x02, 0x06, 0x01, 0x00, 0x04, 0x0b, 0x08, 0x00, 0x09, 0x00, 0x00, 0x00
        /*0020*/ 	.byte	0x00, 0x00, 0x00, 0x00


//--------------------- .nv.info._ZN8utilCuda17kernelVersionShimEv --------------------------
	.section	.nv.info._ZN8utilCuda17kernelVersionShimEv,"",@"SHT_CUDA_INFO"
	.sectionflags	@""
	.align	4


	//----- nvinfo : EIATTR_CUDA_API_VERSION
	.align		4
        /*0000*/ 	.byte	0x04, 0x37
        /*0002*/ 	.short	(.L_7 - .L_6)
.L_6:
        /*0004*/ 	.word	0x00000082


	//----- nvinfo : EIATTR_SPARSE_MMA_MASK
	.align		4
.L_7:
        /*0008*/ 	.byte	0x03, 0x50
        /*000a*/ 	.short	0x0000


	//----- nvinfo : EIATTR_MAXREG_COUNT
	.align		4
        /*000c*/ 	.byte	0x03, 0x1b
        /*000e*/ 	.short	0x00ff


	//----- nvinfo : EIATTR_MERCURY_ISA_VERSION
	.align		4
        /*0010*/ 	.byte	0x03, 0x5f
        /*0012*/ 	.short	0x0101


	//----- nvinfo : EIATTR_VRC_CTA_INIT_COUNT
	.align		4
        /*0014*/ 	.byte	0x02, 0x4a
	.zero		1
	.zero		1


	//----- nvinfo : EIATTR_EXIT_INSTR_OFFSETS
	.align		4
        /*0018*/ 	.byte	0x04, 0x1c
        /*001a*/ 	.short	(.L_9 - .L_8)


	//   ....[0]....
.L_8:
        /*001c*/ 	.word	0x00000010


	//----- nvinfo : EIATTR_SW_WAR
	.align		4
.L_9:
        /*0020*/ 	.byte	0x04, 0x36
        /*0022*/ 	.short	(.L_11 - .L_10)
.L_10:
        /*0024*/ 	.word	0x00000008
.L_11:


//--------------------- .nv.callgraph             --------------------------
	.section	.nv.callgraph,"",@"SHT_CUDA_CALLGRAPH"
	.align	4
	.sectionentsize	8
	.align		4
        /*0000*/ 	.word	0x00000000
	.align		4
        /*0004*/ 	.word	0xffffffff
	.align		4
        /*0008*/ 	.word	0x00000000
	.align		4
        /*000c*/ 	.word	0xfffffffe
	.align		4
        /*0010*/ 	.word	0x00000000
	.align		4
        /*0014*/ 	.word	0xfffffffd
	.align		4
        /*0018*/ 	.word	0x00000000
	.align		4
        /*001c*/ 	.word	0xfffffffc


//--------------------- .text._ZN8utilCuda17kernelVersionShimEv --------------------------
	.section	.text._ZN8utilCuda17kernelVersionShimEv,"ax",@progbits
	.align	128
        .global         _ZN8utilCuda17kernelVersionShimEv
        .type           _ZN8utilCuda17kernelVersionShimEv,@function
        .size           _ZN8utilCuda17kernelVersionShimEv,(.L_x_1 - _ZN8utilCuda17kernelVersionShimEv)
        .other          _ZN8utilCuda17kernelVersionShimEv,@"STO_CUDA_ENTRY STV_DEFAULT"
_ZN8utilCuda17kernelVersionShimEv:
.text._ZN8utilCuda17kernelVersionShimEv:
[----:B------:R-:W-:Y:S01]  /*0000*/  LDC R1, c[0x0][0x37c] ;  /* 0x0000df00ff017b82 */ /* 0x000fe20000000800 */
[----:B------:R-:W-:Y:S05]  /*0010*/  EXIT ;  /* 0x000000000000794d */ /* 0x000fea0003800000 */
.L_x_0:
[----:B------:R-:W-:-:S00]  /*0020*/  BRA `(.L_x_0) ;  /* 0xfffffffc00fc7947 */ /* 0x000fc0000383ffff */
[----:B------:R-:W-:-:S00]  /*0030*/  NOP ;  /* 0x0000000000007918 */ /* 0x000fc00000000000 */
        /* <DEDUP_REMOVED lines=12> */
.L_x_1:


//--------------------- .nv.shared.reserved.0     --------------------------
	.section	.nv.shared.reserved.0,"aw",@nobits
	.weak		__nv_reservedSMEM_offset_0_alias
	.size		__nv_reservedSMEM_offset_0_alias, 0, 64
	.other		__nv_reservedSMEM_offset_0_alias,@"STO_CUDA_RESERVED_SHARED STV_DEFAULT"
__nv_reservedSMEM_offset_0_alias:
	.zero		0
	.zero		64


//--------------------- .nv.constant0._ZN8utilCuda17kernelVersionShimEv --------------------------
	.section	.nv.constant0._ZN8utilCuda17kernelVersionShimEv,"a",@progbits
	.sectionflags	@""
	.align	4
.nv.constant0._ZN8utilCuda17kernelVersionShimEv:
	.zero		896


//--------------------- SYMBOLS --------------------------

	.type		.nv.reservedSmem.offset0,@object
	.size		.nv.reservedSmem.offset0,0x4
